//
// Generated by NVIDIA NVVM Compiler
//
// Compiler Build ID: CL-36424714
// Cuda compilation tools, release 13.0, V13.0.88
// Based on NVVM 20.0.0
//

.version 9.0
.target sm_100
.address_size 64

	// .globl	_Z6evolvePdS_S_S_fifd

.visible .entry _Z6evolvePdS_S_S_fifd(
	.param .u64 .ptr .align 1 _Z6evolvePdS_S_S_fifd_param_0,
	.param .u64 .ptr .align 1 _Z6evolvePdS_S_S_fifd_param_1,
	.param .u64 .ptr .align 1 _Z6evolvePdS_S_S_fifd_param_2,
	.param .u64 .ptr .align 1 _Z6evolvePdS_S_S_fifd_param_3,
	.param .f32 _Z6evolvePdS_S_S_fifd_param_4,
	.param .u32 _Z6evolvePdS_S_S_fifd_param_5,
	.param .f32 _Z6evolvePdS_S_S_fifd_param_6,
	.param .f64 _Z6evolvePdS_S_S_fifd_param_7
)
{
	.reg .pred 	%p<9>;
	.reg .b32 	%r<18>;
	.reg .b32 	%f<16>;
	.reg .b64 	%rd<21>;
	.reg .b64 	%fd<31>;

	ld.param.u64 	%rd5, [_Z6evolvePdS_S_S_fifd_param_0];
	ld.param.u64 	%rd2, [_Z6evolvePdS_S_S_fifd_param_1];
	ld.param.u64 	%rd3, [_Z6evolvePdS_S_S_fifd_param_2];
	ld.param.u64 	%rd4, [_Z6evolvePdS_S_S_fifd_param_3];
	ld.param.f32 	%f1, [_Z6evolvePdS_S_S_fifd_param_4];
	ld.param.u32 	%r5, [_Z6evolvePdS_S_S_fifd_param_5];
	ld.param.f32 	%f2, [_Z6evolvePdS_S_S_fifd_param_6];
	ld.param.f64 	%fd1, [_Z6evolvePdS_S_S_fifd_param_7];
	cvta.to.global.u64 	%rd1, %rd5;
	mov.u32 	%r6, %tid.x;
	mov.u32 	%r7, %ctaid.x;
	mov.u32 	%r8, %ntid.x;
	mad.lo.s32 	%r1, %r7, %r8, %r6;
	mov.u32 	%r9, %tid.y;
	mov.u32 	%r10, %ctaid.y;
	mov.u32 	%r11, %ntid.y;
	mad.lo.s32 	%r12, %r10, %r11, %r9;
	max.s32 	%r13, %r1, %r12;
	setp.ge.s32 	%p1, %r13, %r5;
	@%p1 bra 	$L__BB0_4;
	mad.lo.s32 	%r3, %r5, %r1, %r12;
	setp.ne.s32 	%p2, %r1, 0;
	add.s32 	%r14, %r5, -1;
	setp.ne.s32 	%p3, %r1, %r14;
	and.pred  	%p4, %p2, %p3;
	setp.ne.s32 	%p5, %r12, 0;
	and.pred  	%p6, %p5, %p4;
	setp.ne.s32 	%p7, %r12, %r14;
	and.pred  	%p8, %p6, %p7;
	@%p8 bra 	$L__BB0_3;
	mul.wide.s32 	%rd18, %r3, 8;
	add.s64 	%rd19, %rd1, %rd18;
	mov.b64 	%rd20, 0;
	st.global.u64 	[%rd19], %rd20;
	bra.uni 	$L__BB0_4;
$L__BB0_3:
	cvta.to.global.u64 	%rd6, %rd3;
	mul.wide.s32 	%rd7, %r3, 8;
	add.s64 	%rd8, %rd6, %rd7;
	ld.global.f64 	%fd2, [%rd8];
	add.f64 	%fd3, %fd2, %fd2;
	cvta.to.global.u64 	%rd9, %rd2;
	add.s64 	%rd10, %rd9, %rd7;
	ld.global.f64 	%fd4, [%rd10];
	sub.f64 	%fd5, %fd3, %fd4;
	mul.f32 	%f3, %f2, %f2;
	cvt.f64.f32 	%fd6, %f3;
	mul.f64 	%fd7, %fd6, 0d3FB999999999999A;
	ld.global.f64 	%fd8, [%rd8+-8];
	ld.global.f64 	%fd9, [%rd8+8];
	add.f64 	%fd10, %fd8, %fd9;
	mul.wide.s32 	%rd11, %r5, 8;
	add.s64 	%rd12, %rd8, %rd11;
	ld.global.f64 	%fd11, [%rd12];
	add.f64 	%fd12, %fd10, %fd11;
	sub.s32 	%r15, %r3, %r5;
	mul.wide.s32 	%rd13, %r15, 8;
	add.s64 	%rd14, %rd6, %rd13;
	ld.global.f64 	%fd13, [%rd14];
	add.f64 	%fd14, %fd12, %fd13;
	ld.global.f64 	%fd15, [%rd12+-8];
	ld.global.f64 	%fd16, [%rd12+8];
	add.f64 	%fd17, %fd15, %fd16;
	ld.global.f64 	%fd18, [%rd14+-8];
	add.f64 	%fd19, %fd17, %fd18;
	ld.global.f64 	%fd20, [%rd14+8];
	add.f64 	%fd21, %fd19, %fd20;
	fma.rn.f64 	%fd22, %fd21, 0d3FD0000000000000, %fd14;
	fma.rn.f64 	%fd23, %fd2, 0dC014000000000000, %fd22;
	mul.f64 	%fd24, %fd1, %fd1;
	div.rn.f64 	%fd25, %fd23, %fd24;
	cvta.to.global.u64 	%rd15, %rd4;
	add.s64 	%rd16, %rd15, %rd7;
	ld.global.f64 	%fd26, [%rd16];
	fma.rn.f32 	%f4, %f1, 0fBBBB989D, 0f3F000000;
	cvt.sat.f32.f32 	%f5, %f4;
	mov.f32 	%f6, 0f4B400001;
	mov.f32 	%f7, 0f437C0000;
	fma.rm.f32 	%f8, %f5, %f7, %f6;
	add.f32 	%f9, %f8, 0fCB40007F;
	neg.f32 	%f10, %f9;
	fma.rn.f32 	%f11, %f1, 0fBFB8AA3B, %f10;
	fma.rn.f32 	%f12, %f1, 0fB2A57060, %f11;
	mov.b32 	%r16, %f8;
	shl.b32 	%r17, %r16, 23;
	mov.b32 	%f13, %r17;
	ex2.approx.ftz.f32 	%f14, %f12;
	mul.f32 	%f15, %f14, %f13;
	cvt.f64.f32 	%fd27, %f15;
	mul.f64 	%fd28, %fd26, %fd27;
	sub.f64 	%fd29, %fd25, %fd28;
	fma.rn.f64 	%fd30, %fd7, %fd29, %fd5;
	add.s64 	%rd17, %rd1, %rd7;
	st.global.f64 	[%rd17], %fd30;
$L__BB0_4:
	ret;

}


// ===== COMPILED SASS (sm_100) =====

	.target	sm_100

	.elftype	@"ET_EXEC"


//--------------------- .note.nv.tkinfo           --------------------------
	.section	.note.nv.tkinfo,"",@"SHT_NOTE"
	.sectionflags	@"SHF_NOTE_NV_TKINFO"
	.tkinfo
        /*0018*/ 	.word	0x00000002
        /*0030*/ 	.string	""
        /*0030*/ 	.string	"ptxas"
        /*0030*/ 	.string	"Cuda compilation tools, release 13.0, V13.0.88"
        /*0030*/ 	.string	"Build cuda_13.0.r13.0/compiler.36424714_0"
        /*0030*/ 	.string	"-arch sm_100 -m 64 "



//--------------------- .note.nv.cuinfo           --------------------------
	.section	.note.nv.cuinfo,"",@"SHT_NOTE"
	.sectionflags	@"SHF_NOTE_NV_CUINFO"
        /*0018*/ 	.short	0x0002
        /*001a*/ 	.short	0x0064
        /*001c*/ 	.short	0x0082
	.zero		2


//--------------------- .nv.info                  --------------------------
	.section	.nv.info,"",@"SHT_CUDA_INFO"
	.align	4


	//----- nvinfo : EIATTR_REGCOUNT
	.align		4
        /*0000*/ 	.byte	0x04, 0x2f
        /*0002*/ 	.short	(.L_1 - .L_0)
	.align		4
.L_0:
        /*0004*/ 	.word	index@(_Z6evolvePdS_S_S_fifd)
        /*0008*/ 	.word	0x00000020


	//----- nvinfo : EIATTR_FRAME_SIZE
	.align		4
.L_1:
        /*000c*/ 	.byte	0x04, 0x11
        /*000e*/ 	.short	(.L_3 - .L_2)
	.align		4
.L_2:
        /*0010*/ 	.word	index@($__internal_0_$__cuda_sm20_div_rn_f64_full)
        /*0014*/ 	.word	0x00000000


	//----- nvinfo : EIATTR_FRAME_SIZE
	.align		4
.L_3:
        /*0018*/ 	.byte	0x04, 0x11
        /*001a*/ 	.short	(.L_5 - .L_4)
	.align		4
.L_4:
        /*001c*/ 	.word	index@(_Z6evolvePdS_S_S_fifd)
        /*0020*/ 	.word	0x00000000


	//----- nvinfo : EIATTR_MIN_STACK_SIZE
	.align		4
.L_5:
        /*0024*/ 	.byte	0x04, 0x12
        /*0026*/ 	.short	(.L_7 - .L_6)
	.align		4
.L_6:
        /*0028*/ 	.word	index@(_Z6evolvePdS_S_S_fifd)
        /*002c*/ 	.word	0x00000000
.L_7:


//--------------------- .nv.compat                --------------------------
	.section	.nv.compat,"",@"SHT_CUDA_COMPAT_INFO"
	.align	4
        /*0000*/ 	.byte	0x02, 0x09, 0x00, 0x00, 0x02, 0x02, 0x01, 0x00, 0x02, 0x05, 0x05, 0x00, 0x03, 0x07, 0x01, 0x01
        /*0010*/ 	.byte	0x02, 0x03, 0x00, 0x00, 0x02, 0x06, 0x01, 0x00, 0x04, 0x0b, 0x08, 0x00, 0x01, 0x00, 0x00, 0x00
        /*0020*/ 	.byte	0x00, 0x00, 0x00, 0x00


//--------------------- .nv.info._Z6evolvePdS_S_S_fifd --------------------------
	.section	.nv.info._Z6evolvePdS_S_S_fifd,"",@"SHT_CUDA_INFO"
	.sectionflags	@""
	.align	4


	//----- nvinfo : EIATTR_CUDA_API_VERSION
	.align		4
        /*0000*/ 	.byte	0x04, 0x37
        /*0002*/ 	.short	(.L_9 - .L_8)
.L_8:
        /*0004*/ 	.word	0x00000082


	//----- nvinfo : EIATTR_KPARAM_INFO
	.align		4
.L_9:
        /*0008*/ 	.byte	0x04, 0x17
        /*000a*/ 	.short	(.L_11 - .L_10)
.L_10:
        /*000c*/ 	.word	0x00000000
        /*0010*/ 	.short	0x0007
        /*0012*/ 	.short	0x0030
        /*0014*/ 	.byte	0x00, 0xf0, 0x21, 0x00


	//----- nvinfo : EIATTR_KPARAM_INFO
	.align		4
.L_11:
        /*0018*/ 	.byte	0x04, 0x17
        /*001a*/ 	.short	(.L_13 - .L_12)
.L_12:
        /*001c*/ 	.word	0x00000000
        /*0020*/ 	.short	0x0006
        /*0022*/ 	.short	0x0028
        /*0024*/ 	.byte	0x00, 0xf0, 0x11, 0x00


	//----- nvinfo : EIATTR_KPARAM_INFO
	.align		4
.L_13:
        /*0028*/ 	.byte	0x04, 0x17
        /*002a*/ 	.short	(.L_15 - .L_14)
.L_14:
        /*002c*/ 	.word	0x00000000
        /*0030*/ 	.short	0x0005
        /*0032*/ 	.short	0x0024
        /*0034*/ 	.byte	0x00, 0xf0, 0x11, 0x00


	//----- nvinfo : EIATTR_KPARAM_INFO
	.align		4
.L_15:
        /*0038*/ 	.byte	0x04, 0x17
        /*003a*/ 	.short	(.L_17 - .L_16)
.L_16:
        /*003c*/ 	.word	0x00000000
        /*0040*/ 	.short	0x0004
        /*0042*/ 	.short	0x0020
        /*0044*/ 	.byte	0x00, 0xf0, 0x11, 0x00


	//----- nvinfo : EIATTR_KPARAM_INFO
	.align		4
.L_17:
        /*0048*/ 	.byte	0x04, 0x17
        /*004a*/ 	.short	(.L_19 - .L_18)
.L_18:
        /*004c*/ 	.word	0x00000000
        /*0050*/ 	.short	0x0003
        /*0052*/ 	.short	0x0018
        /*0054*/ 	.byte	0x00, 0xf5, 0x21, 0x00


	//----- nvinfo : EIATTR_KPARAM_INFO
	.align		4
.L_19:
        /*0058*/ 	.byte	0x04, 0x17
        /*005a*/ 	.short	(.L_21 - .L_20)
.L_20:
        /*005c*/ 	.word	0x00000000
        /*0060*/ 	.short	0x0002
        /*0062*/ 	.short	0x0010
        /*0064*/ 	.byte	0x00, 0xf5, 0x21, 0x00


	//----- nvinfo : EIATTR_KPARAM_INFO
	.align		4
.L_21:
        /*0068*/ 	.byte	0x04, 0x17
        /*006a*/ 	.short	(.L_23 - .L_22)
.L_22:
        /*006c*/ 	.word	0x00000000
        /*0070*/ 	.short	0x0001
        /*0072*/ 	.short	0x0008
        /*0074*/ 	.byte	0x00, 0xf5, 0x21, 0x00


	//----- nvinfo : EIATTR_KPARAM_INFO
	.align		4
.L_23:
        /*0078*/ 	.byte	0x04, 0x17
        /*007a*/ 	.short	(.L_25 - .L_24)
.L_24:
        /*007c*/ 	.word	0x00000000
        /*0080*/ 	.short	0x0000
        /*0082*/ 	.short	0x0000
        /*0084*/ 	.byte	0x00, 0xf5, 0x21, 0x00


	//----- nvinfo : EIATTR_SPARSE_MMA_MASK
	.align		4
.L_25:
        /*0088*/ 	.byte	0x03, 0x50
        /*008a*/ 	.short	0x0000


	//----- nvinfo : EIATTR_MAXREG_COUNT
	.align		4
        /*008c*/ 	.byte	0x03, 0x1b
        /*008e*/ 	.short	0x00ff


	//----- nvinfo : EIATTR_MERCURY_ISA_VERSION
	.align		4
        /*0090*/ 	.byte	0x03, 0x5f
        /*0092*/ 	.short	0x0101


	//----- nvinfo : EIATTR_VRC_CTA_INIT_COUNT
	.align		4
        /*0094*/ 	.byte	0x02, 0x4a
	.zero		1
	.zero		1


	//----- nvinfo : EIATTR_EXIT_INSTR_OFFSETS
	.align		4
        /*0098*/ 	.byte	0x04, 0x1c
        /*009a*/ 	.short	(.L_27 - .L_26)


	//   ....[0]....
.L_26:
        /*009c*/ 	.word	0x000000c0


	//   ....[1]....
        /*00a0*/ 	.word	0x00000170


	//   ....[2]....
        /*00a4*/ 	.word	0x00000610


	//----- nvinfo : EIATTR_CRS_STACK_SIZE
	.align		4
.L_27:
        /*00a8*/ 	.byte	0x04, 0x1e
        /*00aa*/ 	.short	(.L_29 - .L_28)
.L_28:
        /*00ac*/ 	.word	0x00000000


	//----- nvinfo : EIATTR_CBANK_PARAM_SIZE
	.align		4
.L_29:
        /*00b0*/ 	.byte	0x03, 0x19
        /*00b2*/ 	.short	0x0038


	//----- nvinfo : EIATTR_PARAM_CBANK
	.align		4
        /*00b4*/ 	.byte	0x04, 0x0a
        /*00b6*/ 	.short	(.L_31 - .L_30)
	.align		4
.L_30:
        /*00b8*/ 	.word	index@(.nv.constant0._Z6evolvePdS_S_S_fifd)
        /*00bc*/ 	.short	0x0380
        /*00be*/ 	.short	0x0038


	//----- nvinfo : EIATTR_SW_WAR
	.align		4
.L_31:
        /*00c0*/ 	.byte	0x04, 0x36
        /*00c2*/ 	.short	(.L_33 - .L_32)
.L_32:
        /*00c4*/ 	.word	0x00000008
.L_33:


//--------------------- .nv.callgraph             --------------------------
	.section	.nv.callgraph,"",@"SHT_CUDA_CALLGRAPH"
	.align	4
	.sectionentsize	8
	.align		4
        /*0000*/ 	.word	0x00000000
	.align		4
        /*0004*/ 	.word	0xffffffff
	.align		4
        /*0008*/ 	.word	0x00000000
	.align		4
        /*000c*/ 	.word	0xfffffffe
	.align		4
        /*0010*/ 	.word	0x00000000
	.align		4
        /*0014*/ 	.word	0xfffffffd
	.align		4
        /*0018*/ 	.word	0x00000000
	.align		4
        /*001c*/ 	.word	0xfffffffc


//--------------------- .text._Z6evolvePdS_S_S_fifd --------------------------
	.section	.text._Z6evolvePdS_S_S_fifd,"ax",@progbits
	.align	128
        .global         _Z6evolvePdS_S_S_fifd
        .type           _Z6evolvePdS_S_S_fifd,@function
        .size           _Z6evolvePdS_S_S_fifd,(.L_x_8 - _Z6evolvePdS_S_S_fifd)
        .other          _Z6evolvePdS_S_S_fifd,@"STO_CUDA_ENTRY STV_DEFAULT"
_Z6evolvePdS_S_S_fifd:
.text._Z6evolvePdS_S_S_fifd:
[----:B------:R-:W-:Y:S01]  /*0000*/  LDC R1, c[0x0][0x37c] ;  /* 0x0000df00ff017b82 */ /* 0x000fe20000000800 */
[----:B------:R-:W0:Y:S07]  /*0010*/  S2R R0, SR_TID.X ;  /* 0x0000000000007919 */ /* 0x000e2e0000002100 */
[----:B------:R-:W0:Y:S01]  /*0020*/  LDC R3, c[0x0][0x360] ;  /* 0x0000d800ff037b82 */ /* 0x000e220000000800 */
[----:B------:R-:W1:Y:S07]  /*0030*/  S2R R5, SR_TID.Y ;  /* 0x0000000000057919 */ /* 0x000e6e0000002200 */
[----:B------:R-:W0:Y:S08]  /*0040*/  S2UR UR4, SR_CTAID.X ;  /* 0x00000000000479c3 */ /* 0x000e300000002500 */
[----:B------:R-:W1:Y:S08]  /*0050*/  S2UR UR5, SR_CTAID.Y ;  /* 0x00000000000579c3 */ /* 0x000e700000002600 */
[----:B------:R-:W1:Y:S08]  /*0060*/  LDC R2, c[0x0][0x364] ;  /* 0x0000d900ff027b82 */ /* 0x000e700000000800 */
[----:B------:R-:W2:Y:S01]  /*0070*/  LDC R7, c[0x0][0x3a4] ;  /* 0x0000e900ff077b82 */ /* 0x000ea20000000800 */
[----:B0-----:R-:W-:-:S02]  /*0080*/  IMAD R0, R3, UR4, R0 ;  /* 0x0000000403007c24 */ /* 0x001fc4000f8e0200 */
[----:B-1----:R-:W-:-:S05]  /*0090*/  IMAD R5, R2, UR5, R5 ;  /* 0x0000000502057c24 */ /* 0x002fca000f8e0205 */
[----:B------:R-:W-:-:S04]  /*00a0*/  VIMNMX R2, PT, PT, R0, R5, !PT ;  /* 0x0000000500027248 */ /* 0x000fc80007fe0100 */
[----:B--2---:R-:W-:-:S13]  /*00b0*/  ISETP.GE.AND P0, PT, R2, R7, PT ;  /* 0x000000070200720c */ /* 0x004fda0003f06270 */
[----:B------:R-:W-:Y:S05]  /*00c0*/  @P0 EXIT ;  /* 0x000000000000094d */ /* 0x000fea0003800000 */
[----:B------:R-:W-:Y:S01]  /*00d0*/  VIADD R2, R7, 0xffffffff ;  /* 0xffffffff07027836 */ /* 0x000fe20000000000 */
[----:B------:R-:W0:Y:S04]  /*00e0*/  LDCU.64 UR4, c[0x0][0x358] ;  /* 0x00006b00ff0477ac */ /* 0x000e280008000a00 */
[----:B------:R-:W-:-:S04]  /*00f0*/  ISETP.NE.AND P0, PT, R0, R2, PT ;  /* 0x000000020000720c */ /* 0x000fc80003f05270 */
[C---:B------:R-:W-:Y:S01]  /*0100*/  ISETP.NE.AND P0, PT, R0.reuse, RZ, P0 ;  /* 0x000000ff0000720c */ /* 0x040fe20000705270 */
[----:B------:R-:W-:-:S03]  /*0110*/  IMAD R0, R0, R7, R5 ;  /* 0x0000000700007224 */ /* 0x000fc600078e0205 */
[----:B------:R-:W-:-:S04]  /*0120*/  ISETP.NE.AND P0, PT, R5, RZ, P0 ;  /* 0x000000ff0500720c */ /* 0x000fc80000705270 */
[----:B------:R-:W-:-:S13]  /*0130*/  ISETP.NE.AND P0, PT, R5, R2, P0 ;  /* 0x000000020500720c */ /* 0x000fda0000705270 */
[----:B------:R-:W1:Y:S02]  /*0140*/  @!P0 LDC.64 R2, c[0x0][0x380] ;  /* 0x0000e000ff028b82 */ /* 0x000e640000000a00 */
[----:B-1----:R-:W-:-:S05]  /*0150*/  @!P0 IMAD.WIDE R2, R0, 0x8, R2 ;  /* 0x0000000800028825 */ /* 0x002fca00078e0202 */
[----:B0-----:R0:W-:Y:S01]  /*0160*/  @!P0 STG.E.64 desc[UR4][R2.64], RZ ;  /* 0x000000ff02008986 */ /* 0x0011e2000c101b04 */
[----:B------:R-:W-:Y:S05]  /*0170*/  @!P0 EXIT ;  /* 0x000000000000894d */ /* 0x000fea0003800000 */
[----:B------:R-:W1:Y:S01]  /*0180*/  LDC.64 R18, c[0x0][0x390] ;  /* 0x0000e400ff127b82 */ /* 0x000e620000000a00 */
[----:B------:R-:W-:-:S07]  /*0190*/  IMAD.IADD R5, R0, 0x1, -R7 ;  /* 0x0000000100057824 */ /* 0x000fce00078e0a07 */
[----:B------:R-:W2:Y:S01]  /*01a0*/  LDC.64 R8, c[0x0][0x388] ;  /* 0x0000e200ff087b82 */ /* 0x000ea20000000a00 */
[----:B-1----:R-:W-:-:S05]  /*01b0*/  IMAD.WIDE R26, R0, 0x8, R18 ;  /* 0x00000008001a7825 */ /* 0x002fca00078e0212 */
[----:B------:R-:W3:Y:S01]  /*01c0*/  LDG.E.64 R20, desc[UR4][R26.64+-0x8] ;  /* 0xfffff8041a147981 */ /* 0x000ee2000c1e1b00 */
[----:B------:R-:W-:-:S03]  /*01d0*/  IMAD.WIDE R28, R7, 0x8, R26 ;  /* 0x00000008071c7825 */ /* 0x000fc600078e021a */
[----:B------:R-:W3:Y:S01]  /*01e0*/  LDG.E.64 R22, desc[UR4][R26.64+0x8] ;  /* 0x000008041a167981 */ /* 0x000ee2000c1e1b00 */
[----:B------:R-:W-:Y:S02]  /*01f0*/  IMAD.WIDE R18, R5, 0x8, R18 ;  /* 0x0000000805127825 */ /* 0x000fe400078e0212 */
[----:B------:R-:W1:Y:S01]  /*0200*/  LDC.64 R4, c[0x0][0x3b0] ;  /* 0x0000ec00ff047b82 */ /* 0x000e620000000a00 */
[----:B0-----:R-:W4:Y:S04]  /*0210*/  LDG.E.64 R2, desc[UR4][R28.64+-0x8] ;  /* 0xfffff8041c027981 */ /* 0x001f28000c1e1b00 */
[----:B------:R-:W4:Y:S04]  /*0220*/  LDG.E.64 R10, desc[UR4][R28.64+0x8] ;  /* 0x000008041c0a7981 */ /* 0x000f28000c1e1b00 */
[----:B------:R-:W5:Y:S04]  /*0230*/  LDG.E.64 R12, desc[UR4][R28.64] ;  /* 0x000000041c0c7981 */ /* 0x000f68000c1e1b00 */
[----:B------:R-:W5:Y:S04]  /*0240*/  LDG.E.64 R14, desc[UR4][R18.64+-0x8] ;  /* 0xfffff804120e7981 */ /* 0x000f68000c1e1b00 */
[----:B------:R-:W5:Y:S04]  /*0250*/  LDG.E.64 R16, desc[UR4][R18.64] ;  /* 0x0000000412107981 */ /* 0x000f68000c1e1b00 */
[----:B------:R-:W5:Y:S04]  /*0260*/  LDG.E.64 R6, desc[UR4][R26.64] ;  /* 0x000000041a067981 */ /* 0x000f68000c1e1b00 */
[----:B------:R-:W5:Y:S01]  /*0270*/  LDG.E.64 R18, desc[UR4][R18.64+0x8] ;  /* 0x0000080412127981 */ /* 0x000f62000c1e1b00 */
[----:B--2---:R-:W-:-:S06]  /*0280*/  IMAD.WIDE R8, R0, 0x8, R8 ;  /* 0x0000000800087825 */ /* 0x004fcc00078e0208 */
[----:B------:R-:W2:Y:S01]  /*0290*/  LDG.E.64 R8, desc[UR4][R8.64] ;  /* 0x0000000408087981 */ /* 0x000ea2000c1e1b00 */
[----:B-1----:R-:W-:-:S06]  /*02a0*/  DMUL R4, R4, R4 ;  /* 0x0000000404047228 */ /* 0x002fcc0000000000 */
[----:B------:R-:W0:Y:S01]  /*02b0*/  MUFU.RCP64H R25, R5 ;  /* 0x0000000500197308 */ /* 0x000e220000001800 */
[----:B------:R-:W-:Y:S01]  /*02c0*/  IMAD.MOV.U32 R24, RZ, RZ, 0x1 ;  /* 0x00000001ff187424 */ /* 0x000fe200078e00ff */
[----:B------:R-:W-:Y:S01]  /*02d0*/  UMOV UR6, 0x9999999a ;  /* 0x9999999a00067882 */ /* 0x000fe20000000000 */
[----:B------:R-:W-:Y:S01]  /*02e0*/  UMOV UR7, 0x3fb99999 ;  /* 0x3fb9999900077882 */ /* 0x000fe20000000000 */
[----:B------:R-:W-:Y:S01]  /*02f0*/  BSSY.RECONVERGENT B0, `(.L_x_0) ;  /* 0x000001d000007945 */ /* 0x000fe20003800200 */
[----:B---3--:R-:W-:Y:S02]  /*0300*/  DADD R22, R20, R22 ;  /* 0x0000000014167229 */ /* 0x008fe40000000016 */
[----:B0-----:R-:W-:Y:S02]  /*0310*/  DFMA R20, -R4, R24, 1 ;  /* 0x3ff000000414742b */ /* 0x001fe40000000118 */
[----:B----4-:R-:W-:-:S06]  /*0320*/  DADD R2, R2, R10 ;  /* 0x0000000002027229 */ /* 0x010fcc000000000a */
[----:B------:R-:W-:Y:S02]  /*0330*/  DFMA R20, R20, R20, R20 ;  /* 0x000000141414722b */ /* 0x000fe40000000014 */
[----:B-----5:R-:W-:Y:S02]  /*0340*/  DADD R12, R22, R12 ;  /* 0x00000000160c7229 */ /* 0x020fe4000000000c */
[----:B------:R-:W-:-:S04]  /*0350*/  DADD R2, R2, R14 ;  /* 0x0000000002027229 */ /* 0x000fc8000000000e */
[----:B------:R-:W-:Y:S01]  /*0360*/  DFMA R20, R24, R20, R24 ;  /* 0x000000141814722b */ /* 0x000fe20000000018 */
[----:B------:R-:W0:Y:S01]  /*0370*/  LDC R14, c[0x0][0x3a8] ;  /* 0x0000ea00ff0e7b82 */ /* 0x000e220000000800 */
[----:B------:R-:W-:Y:S02]  /*0380*/  DADD R12, R12, R16 ;  /* 0x000000000c0c7229 */ /* 0x000fe40000000010 */
[----:B------:R-:W-:-:S04]  /*0390*/  DADD R2, R2, R18 ;  /* 0x0000000002027229 */ /* 0x000fc80000000012 */
[----:B------:R-:W-:-:S04]  /*03a0*/  DFMA R10, -R4, R20, 1 ;  /* 0x3ff00000040a742b */ /* 0x000fc80000000114 */
[----:B------:R-:W-:-:S04]  /*03b0*/  DFMA R2, R2, 0.25, R12 ;  /* 0x3fd000000202782b */ /* 0x000fc8000000000c */
[----:B------:R-:W-:-:S04]  /*03c0*/  DFMA R20, R20, R10, R20 ;  /* 0x0000000a1414722b */ /* 0x000fc80000000014 */
[----:B------:R-:W-:-:S08]  /*03d0*/  DFMA R10, R6, -5, R2 ;  /* 0xc0140000060a782b */ /* 0x000fd00000000002 */
[----:B------:R-:W-:-:S08]  /*03e0*/  DMUL R2, R10, R20 ;  /* 0x000000140a027228 */ /* 0x000fd00000000000 */
[----:B------:R-:W-:-:S08]  /*03f0*/  DFMA R12, -R4, R2, R10 ;  /* 0x00000002040c722b */ /* 0x000fd0000000010a */
[----:B------:R-:W-:Y:S01]  /*0400*/  DFMA R2, R20, R12, R2 ;  /* 0x0000000c1402722b */ /* 0x000fe20000000002 */
[----:B0-----:R-:W-:Y:S01]  /*0410*/  FMUL R14, R14, R14 ;  /* 0x0000000e0e0e7220 */ /* 0x001fe20000400000 */
[----:B------:R-:W-:-:S03]  /*0420*/  FSETP.GEU.AND P1, PT, |R11|, 6.5827683646048100446e-37, PT ;  /* 0x036000000b00780b */ /* 0x000fc60003f2e200 */
[----:B------:R-:W0:Y:S05]  /*0430*/  F2F.F64.F32 R12, R14 ;  /* 0x0000000e000c7310 */ /* 0x000e2a0000201800 */
[----:B------:R-:W-:Y:S01]  /*0440*/  FFMA R15, RZ, R5, R3 ;  /* 0x00000005ff0f7223 */ /* 0x000fe20000000003 */
[----:B------:R-:W-:-:S04]  /*0450*/  DADD R6, R6, R6 ;  /* 0x0000000006067229 */ /* 0x000fc80000000006 */
[----:B------:R-:W-:-:S04]  /*0460*/  FSETP.GT.AND P0, PT, |R15|, 1.469367938527859385e-39, PT ;  /* 0x001000000f00780b */ /* 0x000fc80003f04200 */
[----:B--2---:R-:W-:Y:S02]  /*0470*/  DADD R8, R6, -R8 ;  /* 0x0000000006087229 */ /* 0x004fe40000000808 */
[----:B0-----:R-:W-:-:S07]  /*0480*/  DMUL R6, R12, UR6 ;  /* 0x000000060c067c28 */ /* 0x001fce0008000000 */
[----:B------:R-:W-:Y:S05]  /*0490*/  @P0 BRA P1, `(.L_x_1) ;  /* 0x0000000000080947 */ /* 0x000fea0000800000 */
[----:B------:R-:W-:-:S07]  /*04a0*/  MOV R14, 0x4c0 ;  /* 0x000004c0000e7802 */ /* 0x000fce0000000f00 */
[----:B------:R-:W-:Y:S05]  /*04b0*/  CALL.REL.NOINC `($__internal_0_$__cuda_sm20_div_rn_f64_full) ;  /* 0x0000000000587944 */ /* 0x000fea0003c00000 */
.L_x_1:
[----:B------:R-:W-:Y:S05]  /*04c0*/  BSYNC.RECONVERGENT B0 ;  /* 0x0000000000007941 */ /* 0x000fea0003800200 */
.L_x_0:
[----:B------:R-:W0:Y:S08]  /*04d0*/  LDC.64 R4, c[0x0][0x398] ;  /* 0x0000e600ff047b82 */ /* 0x000e300000000a00 */
[----:B------:R-:W1:Y:S01]  /*04e0*/  LDC R14, c[0x0][0x3a0] ;  /* 0x0000e800ff0e7b82 */ /* 0x000e620000000800 */
[----:B0-----:R-:W-:-:S06]  /*04f0*/  IMAD.WIDE R4, R0, 0x8, R4 ;  /* 0x0000000800047825 */ /* 0x001fcc00078e0204 */
[----:B------:R-:W2:Y:S01]  /*0500*/  LDG.E.64 R4, desc[UR4][R4.64] ;  /* 0x0000000404047981 */ /* 0x000ea2000c1e1b00 */
[----:B------:R-:W-:Y:S02]  /*0510*/  IMAD.MOV.U32 R11, RZ, RZ, 0x3bbb989d ;  /* 0x3bbb989dff0b7424 */ /* 0x000fe400078e00ff */
[----:B------:R-:W-:Y:S02]  /*0520*/  IMAD.MOV.U32 R13, RZ, RZ, 0x437c0000 ;  /* 0x437c0000ff0d7424 */ /* 0x000fe400078e00ff */
[----:B-1----:R-:W-:-:S04]  /*0530*/  FFMA.SAT R10, R14, -R11, 0.5 ;  /* 0x3f0000000e0a7423 */ /* 0x002fc8000000280b */
[----:B------:R-:W-:Y:S02]  /*0540*/  FFMA.RM R10, R10, R13, 12582913 ;  /* 0x4b4000010a0a7423 */ /* 0x000fe4000000400d */
[----:B------:R-:W0:Y:S02]  /*0550*/  LDC.64 R12, c[0x0][0x380] ;  /* 0x0000e000ff0c7b82 */ /* 0x000e240000000a00 */
[C---:B------:R-:W-:Y:S01]  /*0560*/  FADD R11, R10.reuse, -12583039 ;  /* 0xcb40007f0a0b7421 */ /* 0x040fe20000000000 */
[----:B------:R-:W-:-:S03]  /*0570*/  IMAD.SHL.U32 R10, R10, 0x800000, RZ ;  /* 0x008000000a0a7824 */ /* 0x000fc600078e00ff */
[----:B------:R-:W-:-:S04]  /*0580*/  FFMA R11, R14, -1.4426950216293334961, -R11 ;  /* 0xbfb8aa3b0e0b7823 */ /* 0x000fc8000000080b */
[----:B------:R-:W-:-:S04]  /*0590*/  FFMA R14, R14, -1.925963033500011079e-08, R11 ;  /* 0xb2a570600e0e7823 */ /* 0x000fc8000000000b */
[----:B------:R-:W1:Y:S01]  /*05a0*/  MUFU.EX2 R11, R14 ;  /* 0x0000000e000b7308 */ /* 0x000e620000000800 */
[----:B0-----:R-:W-:-:S04]  /*05b0*/  IMAD.WIDE R12, R0, 0x8, R12 ;  /* 0x00000008000c7825 */ /* 0x001fc800078e020c */
[----:B-1----:R-:W-:-:S06]  /*05c0*/  FMUL R10, R10, R11 ;  /* 0x0000000b0a0a7220 */ /* 0x002fcc0000400000 */
[----:B------:R-:W2:Y:S02]  /*05d0*/  F2F.F64.F32 R10, R10 ;  /* 0x0000000a000a7310 */ /* 0x000ea40000201800 */
[----:B--2---:R-:W-:-:S08]  /*05e0*/  DFMA R4, -R4, R10, R2 ;  /* 0x0000000a0404722b */ /* 0x004fd00000000102 */
[----:B------:R-:W-:-:S07]  /*05f0*/  DFMA R4, R6, R4, R8 ;  /* 0x000000040604722b */ /* 0x000fce0000000008 */
[----:B------:R-:W-:Y:S01]  /*0600*/  STG.E.64 desc[UR4][R12.64], R4 ;  /* 0x000000040c007986 */ /* 0x000fe2000c101b04 */
[----:B------:R-:W-:Y:S05]  /*0610*/  EXIT ;  /* 0x000000000000794d */ /* 0x000fea0003800000 */
        .weak           $__internal_0_$__cuda_sm20_div_rn_f64_full
        .type           $__internal_0_$__cuda_sm20_div_rn_f64_full,@function
        .size           $__internal_0_$__cuda_sm20_div_rn_f64_full,(.L_x_8 - $__internal_0_$__cuda_sm20_div_rn_f64_full)
$__internal_0_$__cuda_sm20_div_rn_f64_full:
[C---:B------:R-:W-:Y:S01]  /*0620*/  FSETP.GEU.AND P0, PT, |R5|.reuse, 1.469367938527859385e-39, PT ;  /* 0x001000000500780b */ /* 0x040fe20003f0e200 */
[----:B------:R-:W-:Y:S01]  /*0630*/  IMAD.MOV.U32 R12, RZ, RZ, 0x1 ;  /* 0x00000001ff0c7424 */ /* 0x000fe200078e00ff */
[----:B------:R-:W-:Y:S01]  /*0640*/  LOP3.LUT R2, R5, 0x800fffff, RZ, 0xc0, !PT ;  /* 0x800fffff05027812 */ /* 0x000fe200078ec0ff */
[----:B------:R-:W-:Y:S01]  /*0650*/  BSSY.RECONVERGENT B1, `(.L_x_2) ;  /* 0x0000055000017945 */ /* 0x000fe20003800200 */
[C---:B------:R-:W-:Y:S02]  /*0660*/  FSETP.GEU.AND P2, PT, |R11|.reuse, 1.469367938527859385e-39, PT ;  /* 0x001000000b00780b */ /* 0x040fe40003f4e200 */
[----:B------:R-:W-:Y:S01]  /*0670*/  LOP3.LUT R3, R2, 0x3ff00000, RZ, 0xfc, !PT ;  /* 0x3ff0000002037812 */ /* 0x000fe200078efcff */
[----:B------:R-:W-:Y:S01]  /*0680*/  IMAD.MOV.U32 R2, RZ, RZ, R4 ;  /* 0x000000ffff027224 */ /* 0x000fe200078e0004 */
[----:B------:R-:W-:Y:S02]  /*0690*/  LOP3.LUT R15, R11, 0x7ff00000, RZ, 0xc0, !PT ;  /* 0x7ff000000b0f7812 */ /* 0x000fe400078ec0ff */
[----:B------:R-:W-:-:S03]  /*06a0*/  LOP3.LUT R22, R5, 0x7ff00000, RZ, 0xc0, !PT ;  /* 0x7ff0000005167812 */ /* 0x000fc600078ec0ff */
[----:B------:R-:W-:Y:S01]  /*06b0*/  @!P0 DMUL R2, R4, 8.98846567431157953865e+307 ;  /* 0x7fe0000004028828 */ /* 0x000fe20000000000 */
[----:B------:R-:W-:-:S03]  /*06c0*/  ISETP.GE.U32.AND P1, PT, R15, R22, PT ;  /* 0x000000160f00720c */ /* 0x000fc60003f26070 */
[----:B------:R-:W-:Y:S01]  /*06d0*/  @!P2 LOP3.LUT R20, R5, 0x7ff00000, RZ, 0xc0, !PT ;  /* 0x7ff000000514a812 */ /* 0x000fe200078ec0ff */
[----:B------:R-:W-:Y:S01]  /*06e0*/  @!P2 IMAD.MOV.U32 R24, RZ, RZ, RZ ;  /* 0x000000ffff18a224 */ /* 0x000fe200078e00ff */
[----:B------:R-:W0:Y:S02]  /*06f0*/  MUFU.RCP64H R13, R3 ;  /* 0x00000003000d7308 */ /* 0x000e240000001800 */
[----:B------:R-:W-:Y:S01]  /*0700*/  @!P2 ISETP.GE.U32.AND P3, PT, R15, R20, PT ;  /* 0x000000140f00a20c */ /* 0x000fe20003f66070 */
[----:B0-----:R-:W-:-:S08]  /*0710*/  DFMA R16, R12, -R2, 1 ;  /* 0x3ff000000c10742b */ /* 0x001fd00000000802 */
[----:B------:R-:W-:Y:S01]  /*0720*/  DFMA R18, R16, R16, R16 ;  /* 0x000000101012722b */ /* 0x000fe20000000010 */
[----:B------:R-:W-:-:S05]  /*0730*/  IMAD.MOV.U32 R16, RZ, RZ, 0x1ca00000 ;  /* 0x1ca00000ff107424 */ /* 0x000fca00078e00ff */
[C---:B------:R-:W-:Y:S02]  /*0740*/  @!P2 SEL R17, R16.reuse, 0x63400000, !P3 ;  /* 0x634000001011a807 */ /* 0x040fe40005800000 */
[----:B------:R-:W-:Y:S01]  /*0750*/  DFMA R18, R12, R18, R12 ;  /* 0x000000120c12722b */ /* 0x000fe2000000000c */
[----:B------:R-:W-:Y:S01]  /*0760*/  SEL R13, R16, 0x63400000, !P1 ;  /* 0x63400000100d7807 */ /* 0x000fe20004800000 */
[----:B------:R-:W-:Y:S01]  /*0770*/  IMAD.MOV.U32 R12, RZ, RZ, R10 ;  /* 0x000000ffff0c7224 */ /* 0x000fe200078e000a */
[--C-:B------:R-:W-:Y:S02]  /*0780*/  @!P2 LOP3.LUT R17, R17, 0x80000000, R11.reuse, 0xf8, !PT ;  /* 0x800000001111a812 */ /* 0x100fe400078ef80b */
[----:B------:R-:W-:Y:S02]  /*0790*/  LOP3.LUT R13, R13, 0x800fffff, R11, 0xf8, !PT ;  /* 0x800fffff0d0d7812 */ /* 0x000fe400078ef80b */
[----:B------:R-:W-:Y:S01]  /*07a0*/  @!P2 LOP3.LUT R25, R17, 0x100000, RZ, 0xfc, !PT ;  /* 0x001000001119a812 */ /* 0x000fe200078efcff */
[----:B------:R-:W-:-:S05]  /*07b0*/  DFMA R20, R18, -R2, 1 ;  /* 0x3ff000001214742b */ /* 0x000fca0000000802 */
[----:B------:R-:W-:Y:S01]  /*07c0*/  @!P2 DFMA R12, R12, 2, -R24 ;  /* 0x400000000c0ca82b */ /* 0x000fe20000000818 */
[----:B------:R-:W-:Y:S02]  /*07d0*/  IMAD.MOV.U32 R24, RZ, RZ, R15 ;  /* 0x000000ffff187224 */ /* 0x000fe400078e000f */
[----:B------:R-:W-:Y:S01]  /*07e0*/  DFMA R18, R18, R20, R18 ;  /* 0x000000141212722b */ /* 0x000fe20000000012 */
[----:B------:R-:W-:Y:S01]  /*07f0*/  IMAD.MOV.U32 R25, RZ, RZ, R22 ;  /* 0x000000ffff197224 */ /* 0x000fe200078e0016 */
[----:B------:R-:W-:-:S05]  /*0800*/  @!P0 LOP3.LUT R25, R3, 0x7ff00000, RZ, 0xc0, !PT ;  /* 0x7ff0000003198812 */ /* 0x000fca00078ec0ff */
[----:B------:R-:W-:Y:S01]  /*0810*/  @!P2 LOP3.LUT R24, R13, 0x7ff00000, RZ, 0xc0, !PT ;  /* 0x7ff000000d18a812 */ /* 0x000fe200078ec0ff */
[----:B------:R-:W-:-:S04]  /*0820*/  DMUL R20, R18, R12 ;  /* 0x0000000c12147228 */ /* 0x000fc80000000000 */
[----:B------:R-:W-:-:S04]  /*0830*/  VIADD R17, R24, 0xffffffff ;  /* 0xffffffff18117836 */ /* 0x000fc80000000000 */
[----:B------:R-:W-:Y:S01]  /*0840*/  DFMA R22, R20, -R2, R12 ;  /* 0x800000021416722b */ /* 0x000fe2000000000c */
[----:B------:R-:W-:Y:S01]  /*0850*/  ISETP.GT.U32.AND P0, PT, R17, 0x7feffffe, PT ;  /* 0x7feffffe1100780c */ /* 0x000fe20003f04070 */
[----:B------:R-:W-:-:S05]  /*0860*/  VIADD R17, R25, 0xffffffff ;  /* 0xffffffff19117836 */ /* 0x000fca0000000000 */
[----:B------:R-:W-:Y:S01]  /*0870*/  ISETP.GT.U32.OR P0, PT, R17, 0x7feffffe, P0 ;  /* 0x7feffffe1100780c */ /* 0x000fe20000704470 */
[----:B------:R-:W-:-:S12]  /*0880*/  DFMA R18, R18, R22, R20 ;  /* 0x000000161212722b */ /* 0x000fd80000000014 */
[----:B------:R-:W-:Y:S05]  /*0890*/  @P0 BRA `(.L_x_3) ;  /* 0x00000000006c0947 */ /* 0x000fea0003800000 */
[----:B------:R-:W-:-:S04]  /*08a0*/  LOP3.LUT R20, R5, 0x7ff00000, RZ, 0xc0, !PT ;  /* 0x7ff0000005147812 */ /* 0x000fc800078ec0ff */
[CC--:B------:R-:W-:Y:S02]  /*08b0*/  VIADDMNMX R10, R15.reuse, -R20.reuse, 0xb9600000, !PT ;  /* 0xb96000000f0a7446 */ /* 0x0c0fe40007800914 */
[----:B------:R-:W-:Y:S01]  /*08c0*/  ISETP.GE.U32.AND P0, PT, R15, R20, PT ;  /* 0x000000140f00720c */ /* 0x000fe20003f06070 */
[----:B------:R-:W-:Y:S01]  /*08d0*/  IMAD.MOV.U32 R20, RZ, RZ, RZ ;  /* 0x000000ffff147224 */ /* 0x000fe200078e00ff */
[----:B------:R-:W-:Y:S02]  /*08e0*/  VIMNMX R10, PT, PT, R10, 0x46a00000, PT ;  /* 0x46a000000a0a7848 */ /* 0x000fe40003fe0100 */
[----:B------:R-:W-:-:S04]  /*08f0*/  SEL R11, R16, 0x63400000, !P0 ;  /* 0x63400000100b7807 */ /* 0x000fc80004000000 */
[----:B------:R-:W-:-:S05]  /*0900*/  IADD3 R10, PT, PT, -R11, R10, RZ ;  /* 0x0000000a0b0a7210 */ /* 0x000fca0007ffe1ff */
[----:B------:R-:W-:-:S06]  /*0910*/  VIADD R21, R10, 0x7fe00000 ;  /* 0x7fe000000a157836 */ /* 0x000fcc0000000000 */
[----:B------:R-:W-:-:S10]  /*0920*/  DMUL R16, R18, R20 ;  /* 0x0000001412107228 */ /* 0x000fd40000000000 */
[----:B------:R-:W-:-:S13]  /*0930*/  FSETP.GTU.AND P0, PT, |R17|, 1.469367938527859385e-39, PT ;  /* 0x001000001100780b */ /* 0x000fda0003f0c200 */
[----:B------:R-:W-:Y:S05]  /*0940*/  @P0 BRA `(.L_x_4) ;  /* 0x0000000000940947 */ /* 0x000fea0003800000 */
[----:B------:R-:W-:Y:S01]  /*0950*/  DFMA R2, R18, -R2, R12 ;  /* 0x800000021202722b */ /* 0x000fe2000000000c */
[----:B------:R-:W-:-:S09]  /*0960*/  IMAD.MOV.U32 R20, RZ, RZ, RZ ;  /* 0x000000ffff147224 */ /* 0x000fd200078e00ff */
[C---:B------:R-:W-:Y:S02]  /*0970*/  FSETP.NEU.AND P0, PT, R3.reuse, RZ, PT ;  /* 0x000000ff0300720b */ /* 0x040fe40003f0d000 */
[----:B------:R-:W-:-:S04]  /*0980*/  LOP3.LUT R5, R3, 0x80000000, R5, 0x48, !PT ;  /* 0x8000000003057812 */ /* 0x000fc800078e4805 */
[----:B------:R-:W-:-:S07]  /*0990*/  LOP3.LUT R21, R5, R21, RZ, 0xfc, !PT ;  /* 0x0000001505157212 */ /* 0x000fce00078efcff */
[----:B------:R-:W-:Y:S05]  /*09a0*/  @!P0 BRA `(.L_x_4) ;  /* 0x00000000007c8947 */ /* 0x000fea0003800000 */
[----:B------:R-:W-:Y:S02]  /*09b0*/  IMAD.MOV R3, RZ, RZ, -R10 ;  /* 0x000000ffff037224 */ /* 0x000fe400078e0a0a */
[----:B------:R-:W-:-:S06]  /*09c0*/  IMAD.MOV.U32 R2, RZ, RZ, RZ ;  /* 0x000000ffff027224 */ /* 0x000fcc00078e00ff */
[----:B------:R-:W-:Y:S02]  /*09d0*/  DFMA R2, R16, -R2, R18 ;  /* 0x800000021002722b */ /* 0x000fe40000000012 */
[----:B------:R-:W-:-:S04]  /*09e0*/  DMUL.RP R18, R18, R20 ;  /* 0x0000001412127228 */ /* 0x000fc80000008000 */
[----:B------:R-:W-:-:S04]  /*09f0*/  IADD3 R2, PT, PT, -R10, -0x43300000, RZ ;  /* 0xbcd000000a027810 */ /* 0x000fc80007ffe1ff */
[----:B------:R-:W-:Y:S02]  /*0a00*/  FSETP.NEU.AND P0, PT, |R3|, R2, PT ;  /* 0x000000020300720b */ /* 0x000fe40003f0d200 */
[----:B------:R-:W-:Y:S02]  /*0a10*/  LOP3.LUT R5, R19, R5, RZ, 0x3c, !PT ;  /* 0x0000000513057212 */ /* 0x000fe400078e3cff */
[----:B------:R-:W-:Y:S02]  /*0a20*/  FSEL R16, R18, R16, !P0 ;  /* 0x0000001012107208 */ /* 0x000fe40004000000 */
[----:B------:R-:W-:Y:S01]  /*0a30*/  FSEL R17, R5, R17, !P0 ;  /* 0x0000001105117208 */ /* 0x000fe20004000000 */
[----:B------:R-:W-:Y:S06]  /*0a40*/  BRA `(.L_x_4) ;  /* 0x0000000000547947 */ /* 0x000fec0003800000 */
.L_x_3:
[----:B------:R-:W-:-:S14]  /*0a50*/  DSETP.NAN.AND P0, PT, R10, R10, PT ;  /* 0x0000000a0a00722a */ /* 0x000fdc0003f08000 */
[----:B------:R-:W-:Y:S05]  /*0a60*/  @P0 BRA `(.L_x_5) ;  /* 0x0000000000440947 */ /* 0x000fea0003800000 */
[----:B------:R-:W-:-:S14]  /*0a70*/  DSETP.NAN.AND P0, PT, R4, R4, PT ;  /* 0x000000040400722a */ /* 0x000fdc0003f08000 */
[----:B------:R-:W-:Y:S05]  /*0a80*/  @P0 BRA `(.L_x_6) ;  /* 0x0000000000300947 */ /* 0x000fea0003800000 */
[----:B------:R-:W-:Y:S01]  /*0a90*/  ISETP.NE.AND P0, PT, R24, R25, PT ;  /* 0x000000191800720c */ /* 0x000fe20003f05270 */
[----:B------:R-:W-:Y:S02]  /*0aa0*/  IMAD.MOV.U32 R16, RZ, RZ, 0x0 ;  /* 0x00000000ff107424 */ /* 0x000fe400078e00ff */
[----:B------:R-:W-:-:S10]  /*0ab0*/  IMAD.MOV.U32 R17, RZ, RZ, -0x80000 ;  /* 0xfff80000ff117424 */ /* 0x000fd400078e00ff */
[----:B------:R-:W-:Y:S05]  /*0ac0*/  @!P0 BRA `(.L_x_4) ;  /* 0x0000000000348947 */ /* 0x000fea0003800000 */
[----:B------:R-:W-:Y:S02]  /*0ad0*/  ISETP.NE.AND P0, PT, R24, 0x7ff00000, PT ;  /* 0x7ff000001800780c */ /* 0x000fe40003f05270 */
[----:B------:R-:W-:Y:S02]  /*0ae0*/  LOP3.LUT R17, R11, 0x80000000, R5, 0x48, !PT ;  /* 0x800000000b117812 */ /* 0x000fe400078e4805 */
[----:B------:R-:W-:-:S13]  /*0af0*/  ISETP.EQ.OR P0, PT, R25, RZ, !P0 ;  /* 0x000000ff1900720c */ /* 0x000fda0004702670 */
[----:B------:R-:W-:Y:S01]  /*0b00*/  @P0 LOP3.LUT R2, R17, 0x7ff00000, RZ, 0xfc, !PT ;  /* 0x7ff0000011020812 */ /* 0x000fe200078efcff */
[----:B------:R-:W-:Y:S01]  /*0b10*/  @!P0 IMAD.MOV.U32 R16, RZ, RZ, RZ ;  /* 0x000000ffff108224 */ /* 0x000fe200078e00ff */
[----:B------:R-:W-:-:S03]  /*0b20*/  @P0 MOV R16, RZ ;  /* 0x000000ff00100202 */ /* 0x000fc60000000f00 */
[----:B------:R-:W-:Y:S01]  /*0b30*/  @P0 IMAD.MOV.U32 R17, RZ, RZ, R2 ;  /* 0x000000ffff110224 */ /* 0x000fe200078e0002 */
[----:B------:R-:W-:Y:S06]  /*0b40*/  BRA `(.L_x_4) ;  /* 0x0000000000147947 */ /* 0x000fec0003800000 */
.L_x_6:
[----:B------:R-:W-:Y:S01]  /*0b50*/  LOP3.LUT R17, R5, 0x80000, RZ, 0xfc, !PT ;  /* 0x0008000005117812 */ /* 0x000fe200078efcff */
[----:B------:R-:W-:Y:S01]  /*0b60*/  IMAD.MOV.U32 R16, RZ, RZ, R4 ;  /* 0x000000ffff107224 */ /* 0x000fe200078e0004 */
[----:B------:R-:W-:Y:S06]  /*0b70*/  BRA `(.L_x_4) ;  /* 0x0000000000087947 */ /* 0x000fec0003800000 */
.L_x_5:
[----:B------:R-:W-:Y:S01]  /*0b80*/  LOP3.LUT R17, R11, 0x80000, RZ, 0xfc, !PT ;  /* 0x000800000b117812 */ /* 0x000fe200078efcff */
[----:B------:R-:W-:-:S07]  /*0b90*/  IMAD.MOV.U32 R16, RZ, RZ, R10 ;  /* 0x000000ffff107224 */ /* 0x000fce00078e000a */
.L_x_4:
[----:B------:R-:W-:Y:S05]  /*0ba0*/  BSYNC.RECONVERGENT B1 ;  /* 0x0000000000017941 */ /* 0x000fea0003800200 */
.L_x_2:
[----:B------:R-:W-:Y:S02]  /*0bb0*/  IMAD.MOV.U32 R15, RZ, RZ, 0x0 ;  /* 0x00000000ff0f7424 */ /* 0x000fe400078e00ff */
[----:B------:R-:W-:Y:S02]  /*0bc0*/  IMAD.MOV.U32 R2, RZ, RZ, R16 ;  /* 0x000000ffff027224 */ /* 0x000fe400078e0010 */
[----:B------:R-:W-:Y:S01]  /*0bd0*/  IMAD.MOV.U32 R3, RZ, RZ, R17 ;  /* 0x000000ffff037224 */ /* 0x000fe200078e0011 */
[----:B------:R-:W-:Y:S06]  /*0be0*/  RET.REL.NODEC R14 `(_Z6evolvePdS_S_S_fifd) ;  /* 0xfffffff40e047950 */ /* 0x000fec0003c3ffff */
.L_x_7:
[----:B------:R-:W-:-:S00]  /*0bf0*/  BRA `(.L_x_7) ;  /* 0xfffffffc00fc7947 */ /* 0x000fc0000383ffff */
[----:B------:R-:W-:-:S00]  /*0c00*/  NOP ;  /* 0x0000000000007918 */ /* 0x000fc00000000000 */
[----:B------:R-:W-:-:S00]  /*0c10*/  NOP ;  /* 0x0000000000007918 */ /* 0x000fc00000000000 */
[----:B------:R-:W-:-:S00]  /*0c20*/  NOP ;  /* 0x0000000000007918 */ /* 0x000fc00000000000 */
[----:B------:R-:W-:-:S00]  /*0c30*/  NOP ;  /* 0x0000000000007918 */ /* 0x000fc00000000000 */
[----:B------:R-:W-:-:S00]  /*0c40*/  NOP ;  /* 0x0000000000007918 */ /* 0x000fc00000000000 */
[----:B------:R-:W-:-:S00]  /*0c50*/  NOP ;  /* 0x0000000000007918 */ /* 0x000fc00000000000 */
[----:B------:R-:W-:-:S00]  /*0c60*/  NOP ;  /* 0x0000000000007918 */ /* 0x000fc00000000000 */
[----:B------:R-:W-:-:S00]  /*0c70*/  NOP ;  /* 0x0000000000007918 */ /* 0x000fc00000000000 */
.L_x_8:


//--------------------- .nv.shared.reserved.0     --------------------------
	.section	.nv.shared.reserved.0,"aw",@nobits
	.weak		__nv_reservedSMEM_offset_0_alias
	.size		__nv_reservedSMEM_offset_0_alias, 0, 64
	.other		__nv_reservedSMEM_offset_0_alias,@"STO_CUDA_RESERVED_SHARED STV_DEFAULT"
__nv_reservedSMEM_offset_0_alias:
	.zero		0
	.zero		64


//--------------------- .nv.constant0._Z6evolvePdS_S_S_fifd --------------------------
	.section	.nv.constant0._Z6evolvePdS_S_S_fifd,"a",@progbits
	.sectionflags	@""
	.align	4
.nv.constant0._Z6evolvePdS_S_S_fifd:
	.zero		952


//--------------------- SYMBOLS --------------------------

	.type		.nv.reservedSmem.offset0,@object
	.size		.nv.reservedSmem.offset0,0x4
